//
// Generated by NVIDIA NVVM Compiler
//
// Compiler Build ID: CL-36424714
// Cuda compilation tools, release 13.0, V13.0.88
// Based on NVVM 20.0.0
//

.version 9.0
.target sm_100
.address_size 64

	// .globl	_Z3addPiS_S_

.visible .entry _Z3addPiS_S_(
	.param .u64 .ptr .align 1 _Z3addPiS_S__param_0,
	.param .u64 .ptr .align 1 _Z3addPiS_S__param_1,
	.param .u64 .ptr .align 1 _Z3addPiS_S__param_2
)
{
	.reg .pred 	%p<2>;
	.reg .b32 	%r<5>;
	.reg .b64 	%rd<7>;

	ld.param.u64 	%rd1, [_Z3addPiS_S__param_0];
	ld.param.u64 	%rd2, [_Z3addPiS_S__param_1];
	ld.param.u64 	%rd3, [_Z3addPiS_S__param_2];
	mov.u32 	%r1, %tid.x;
	setp.ne.s32 	%p1, %r1, 0;
	@%p1 bra 	$L__BB0_2;
	cvta.to.global.u64 	%rd4, %rd1;
	cvta.to.global.u64 	%rd5, %rd2;
	cvta.to.global.u64 	%rd6, %rd3;
	ld.global.u32 	%r2, [%rd4];
	ld.global.u32 	%r3, [%rd5];
	add.s32 	%r4, %r3, %r2;
	st.global.u32 	[%rd6], %r4;
$L__BB0_2:
	ret;

}


// ===== COMPILED SASS (sm_100) =====

	.target	sm_100

	.elftype	@"ET_EXEC"


//--------------------- .note.nv.tkinfo           --------------------------
	.section	.note.nv.tkinfo,"",@"SHT_NOTE"
	.sectionflags	@"SHF_NOTE_NV_TKINFO"
	.tkinfo
        /*0018*/ 	.word	0x00000002
        /*0030*/ 	.string	""
        /*0030*/ 	.string	"ptxas"
        /*0030*/ 	.string	"Cuda compilation tools, release 13.0, V13.0.88"
        /*0030*/ 	.string	"Build cuda_13.0.r13.0/compiler.36424714_0"
        /*0030*/ 	.string	"-arch sm_100 -m 64 "



//--------------------- .note.nv.cuinfo           --------------------------
	.section	.note.nv.cuinfo,"",@"SHT_NOTE"
	.sectionflags	@"SHF_NOTE_NV_CUINFO"
        /*0018*/ 	.short	0x0002
        /*001a*/ 	.short	0x0064
        /*001c*/ 	.short	0x0082
	.zero		2


//--------------------- .nv.info                  --------------------------
	.section	.nv.info,"",@"SHT_CUDA_INFO"
	.align	4


	//----- nvinfo : EIATTR_REGCOUNT
	.align		4
        /*0000*/ 	.byte	0x04, 0x2f
        /*0002*/ 	.short	(.L_1 - .L_0)
	.align		4
.L_0:
        /*0004*/ 	.word	index@(_Z3addPiS_S_)
        /*0008*/ 	.word	0x0000000c


	//----- nvinfo : EIATTR_FRAME_SIZE
	.align		4
.L_1:
        /*000c*/ 	.byte	0x04, 0x11
        /*000e*/ 	.short	(.L_3 - .L_2)
	.align		4
.L_2:
        /*0010*/ 	.word	index@(_Z3addPiS_S_)
        /*0014*/ 	.word	0x00000000


	//----- nvinfo : EIATTR_MIN_STACK_SIZE
	.align		4
.L_3:
        /*0018*/ 	.byte	0x04, 0x12
        /*001a*/ 	.short	(.L_5 - .L_4)
	.align		4
.L_4:
        /*001c*/ 	.word	index@(_Z3addPiS_S_)
        /*0020*/ 	.word	0x00000000
.L_5:


//--------------------- .nv.compat                --------------------------
	.section	.nv.compat,"",@"SHT_CUDA_COMPAT_INFO"
	.align	4
        /*0000*/ 	.byte	0x02, 0x09, 0x00, 0x00, 0x02, 0x02, 0x01, 0x00, 0x02, 0x05, 0x05, 0x00, 0x03, 0x07, 0x01, 0x01
        /*0010*/ 	.byte	0x02, 0x03, 0x00, 0x00, 0x02, 0x06, 0x01, 0x00, 0x04, 0x0b, 0x08, 0x00, 0x09, 0x00, 0x00, 0x00
        /*0020*/ 	.byte	0x00, 0x00, 0x00, 0x00


//--------------------- .nv.info._Z3addPiS_S_     --------------------------
	.section	.nv.info._Z3addPiS_S_,"",@"SHT_CUDA_INFO"
	.sectionflags	@""
	.align	4


	//----- nvinfo : EIATTR_CUDA_API_VERSION
	.align		4
        /*0000*/ 	.byte	0x04, 0x37
        /*0002*/ 	.short	(.L_7 - .L_6)
.L_6:
        /*0004*/ 	.word	0x00000082


	//----- nvinfo : EIATTR_KPARAM_INFO
	.align		4
.L_7:
        /*0008*/ 	.byte	0x04, 0x17
        /*000a*/ 	.short	(.L_9 - .L_8)
.L_8:
        /*000c*/ 	.word	0x00000000
        /*0010*/ 	.short	0x0002
        /*0012*/ 	.short	0x0010
        /*0014*/ 	.byte	0x00, 0xf5, 0x21, 0x00


	//----- nvinfo : EIATTR_KPARAM_INFO
	.align		4
.L_9:
        /*0018*/ 	.byte	0x04, 0x17
        /*001a*/ 	.short	(.L_11 - .L_10)
.L_10:
        /*001c*/ 	.word	0x00000000
        /*0020*/ 	.short	0x0001
        /*0022*/ 	.short	0x0008
        /*0024*/ 	.byte	0x00, 0xf5, 0x21, 0x00


	//----- nvinfo : EIATTR_KPARAM_INFO
	.align		4
.L_11:
        /*0028*/ 	.byte	0x04, 0x17
        /*002a*/ 	.short	(.L_13 - .L_12)
.L_12:
        /*002c*/ 	.word	0x00000000
        /*0030*/ 	.short	0x0000
        /*0032*/ 	.short	0x0000
        /*0034*/ 	.byte	0x00, 0xf5, 0x21, 0x00


	//----- nvinfo : EIATTR_SPARSE_MMA_MASK
	.align		4
.L_13:
        /*0038*/ 	.byte	0x03, 0x50
        /*003a*/ 	.short	0x0000


	//----- nvinfo : EIATTR_MAXREG_COUNT
	.align		4
        /*003c*/ 	.byte	0x03, 0x1b
        /*003e*/ 	.short	0x00ff


	//----- nvinfo : EIATTR_MERCURY_ISA_VERSION
	.align		4
        /*0040*/ 	.byte	0x03, 0x5f
        /*0042*/ 	.short	0x0101


	//----- nvinfo : EIATTR_VRC_CTA_INIT_COUNT
	.align		4
        /*0044*/ 	.byte	0x02, 0x4a
	.zero		1
	.zero		1


	//----- nvinfo : EIATTR_EXIT_INSTR_OFFSETS
	.align		4
        /*0048*/ 	.byte	0x04, 0x1c
        /*004a*/ 	.short	(.L_15 - .L_14)


	//   ....[0]....
.L_14:
        /*004c*/ 	.word	0x00000030


	//   ....[1]....
        /*0050*/ 	.word	0x000000c0


	//----- nvinfo : EIATTR_CBANK_PARAM_SIZE
	.align		4
.L_15:
        /*0054*/ 	.byte	0x03, 0x19
        /*0056*/ 	.short	0x0018


	//----- nvinfo : EIATTR_PARAM_CBANK
	.align		4
        /*0058*/ 	.byte	0x04, 0x0a
        /*005a*/ 	.short	(.L_17 - .L_16)
	.align		4
.L_16:
        /*005c*/ 	.word	index@(.nv.constant0._Z3addPiS_S_)
        /*0060*/ 	.short	0x0380
        /*0062*/ 	.short	0x0018


	//----- nvinfo : EIATTR_SW_WAR
	.align		4
.L_17:
        /*0064*/ 	.byte	0x04, 0x36
        /*0066*/ 	.short	(.L_19 - .L_18)
.L_18:
        /*0068*/ 	.word	0x00000008
.L_19:


//--------------------- .nv.callgraph             --------------------------
	.section	.nv.callgraph,"",@"SHT_CUDA_CALLGRAPH"
	.align	4
	.sectionentsize	8
	.align		4
        /*0000*/ 	.word	0x00000000
	.align		4
        /*0004*/ 	.word	0xffffffff
	.align		4
        /*0008*/ 	.word	0x00000000
	.align		4
        /*000c*/ 	.word	0xfffffffe
	.align		4
        /*0010*/ 	.word	0x00000000
	.align		4
        /*0014*/ 	.word	0xfffffffd
	.align		4
        /*0018*/ 	.word	0x00000000
	.align		4
        /*001c*/ 	.word	0xfffffffc


//--------------------- .text._Z3addPiS_S_        --------------------------
	.section	.text._Z3addPiS_S_,"ax",@progbits
	.align	128
        .global         _Z3addPiS_S_
        .type           _Z3addPiS_S_,@function
        .size           _Z3addPiS_S_,(.L_x_1 - _Z3addPiS_S_)
        .other          _Z3addPiS_S_,@"STO_CUDA_ENTRY STV_DEFAULT"
_Z3addPiS_S_:
.text._Z3addPiS_S_:
[----:B------:R-:W-:Y:S01]  /*0000*/  LDC R1, c[0x0][0x37c] ;  /* 0x0000df00ff017b82 */ /* 0x000fe20000000800 */
[----:B------:R-:W0:Y:S02]  /*0010*/  S2R R0, SR_TID.X ;  /* 0x0000000000007919 */ /* 0x000e240000002100 */
[----:B0-----:R-:W-:-:S13]  /*0020*/  ISETP.NE.AND P0, PT, R0, RZ, PT ;  /* 0x000000ff0000720c */ /* 0x001fda0003f05270 */
[----:B------:R-:W-:Y:S05]  /*0030*/  @P0 EXIT ;  /* 0x000000000000094d */ /* 0x000fea0003800000 */
[----:B------:R-:W0:Y:S01]  /*0040*/  LDC.64 R2, c[0x0][0x380] ;  /* 0x0000e000ff027b82 */ /* 0x000e220000000a00 */
[----:B------:R-:W0:Y:S07]  /*0050*/  LDCU.64 UR4, c[0x0][0x358] ;  /* 0x00006b00ff0477ac */ /* 0x000e2e0008000a00 */
[----:B------:R-:W1:Y:S01]  /*0060*/  LDC.64 R4, c[0x0][0x388] ;  /* 0x0000e200ff047b82 */ /* 0x000e620000000a00 */
[----:B0-----:R-:W2:Y:S04]  /*0070*/  LDG.E R2, desc[UR4][R2.64] ;  /* 0x0000000402027981 */ /* 0x001ea8000c1e1900 */
[----:B-1----:R-:W2:Y:S03]  /*0080*/  LDG.E R5, desc[UR4][R4.64] ;  /* 0x0000000404057981 */ /* 0x002ea6000c1e1900 */
[----:B------:R-:W0:Y:S01]  /*0090*/  LDC.64 R6, c[0x0][0x390] ;  /* 0x0000e400ff067b82 */ /* 0x000e220000000a00 */
[----:B--2---:R-:W-:-:S05]  /*00a0*/  IADD3 R9, PT, PT, R2, R5, RZ ;  /* 0x0000000502097210 */ /* 0x004fca0007ffe0ff */
[----:B0-----:R-:W-:Y:S01]  /*00b0*/  STG.E desc[UR4][R6.64], R9 ;  /* 0x0000000906007986 */ /* 0x001fe2000c101904 */
[----:B------:R-:W-:Y:S05]  /*00c0*/  EXIT ;  /* 0x000000000000794d */ /* 0x000fea0003800000 */
.L_x_0:
[----:B------:R-:W-:-:S00]  /*00d0*/  BRA `(.L_x_0) ;  /* 0xfffffffc00fc7947 */ /* 0x000fc0000383ffff */
[----:B------:R-:W-:-:S00]  /*00e0*/  NOP ;  /* 0x0000000000007918 */ /* 0x000fc00000000000 */
        /* <DEDUP_REMOVED lines=9> */
.L_x_1:


//--------------------- .nv.shared.reserved.0     --------------------------
	.section	.nv.shared.reserved.0,"aw",@nobits
	.weak		__nv_reservedSMEM_offset_0_alias
	.size		__nv_reservedSMEM_offset_0_alias, 0, 64
	.other		__nv_reservedSMEM_offset_0_alias,@"STO_CUDA_RESERVED_SHARED STV_DEFAULT"
__nv_reservedSMEM_offset_0_alias:
	.zero		0
	.zero		64


//--------------------- .nv.constant0._Z3addPiS_S_ --------------------------
	.section	.nv.constant0._Z3addPiS_S_,"a",@progbits
	.sectionflags	@""
	.align	4
.nv.constant0._Z3addPiS_S_:
	.zero		920


//--------------------- SYMBOLS --------------------------

	.type		.nv.reservedSmem.offset0,@object
	.size		.nv.reservedSmem.offset0,0x4
